//
// Generated by NVIDIA NVVM Compiler
//
// Compiler Build ID: CL-36424714
// Cuda compilation tools, release 13.0, V13.0.88
// Based on NVVM 20.0.0
//

.version 9.0
.target sm_100
.address_size 64

	// .globl	_Z3EDFPiS_S_S_S_S_S_Pfi
.extern .func  (.param .b32 func_retval0) vprintf
(
	.param .b64 vprintf_param_0,
	.param .b64 vprintf_param_1
)
;
.global .align 1 .b8 $str[20] = {118, 97, 108, 61, 37, 108, 108, 100, 32, 95, 76, 73, 78, 69, 95, 61, 37, 100, 10};

.visible .entry _Z3EDFPiS_S_S_S_S_S_Pfi(
	.param .u64 .ptr .align 1 _Z3EDFPiS_S_S_S_S_S_Pfi_param_0,
	.param .u64 .ptr .align 1 _Z3EDFPiS_S_S_S_S_S_Pfi_param_1,
	.param .u64 .ptr .align 1 _Z3EDFPiS_S_S_S_S_S_Pfi_param_2,
	.param .u64 .ptr .align 1 _Z3EDFPiS_S_S_S_S_S_Pfi_param_3,
	.param .u64 .ptr .align 1 _Z3EDFPiS_S_S_S_S_S_Pfi_param_4,
	.param .u64 .ptr .align 1 _Z3EDFPiS_S_S_S_S_S_Pfi_param_5,
	.param .u64 .ptr .align 1 _Z3EDFPiS_S_S_S_S_S_Pfi_param_6,
	.param .u64 .ptr .align 1 _Z3EDFPiS_S_S_S_S_S_Pfi_param_7,
	.param .u32 _Z3EDFPiS_S_S_S_S_S_Pfi_param_8
)
{
	.local .align 8 .b8 	__local_depot0[16];
	.reg .b64 	%SP;
	.reg .b64 	%SPL;
	.reg .pred 	%p<24>;
	.reg .b32 	%r<38>;
	.reg .b32 	%f<63>;
	.reg .b64 	%rd<62>;

	mov.u64 	%SPL, __local_depot0;
	cvta.local.u64 	%SP, %SPL;
	ld.param.u64 	%rd6, [_Z3EDFPiS_S_S_S_S_S_Pfi_param_1];
	ld.param.u64 	%rd7, [_Z3EDFPiS_S_S_S_S_S_Pfi_param_2];
	ld.param.u64 	%rd9, [_Z3EDFPiS_S_S_S_S_S_Pfi_param_4];
	ld.param.u64 	%rd10, [_Z3EDFPiS_S_S_S_S_S_Pfi_param_5];
	ld.param.u64 	%rd11, [_Z3EDFPiS_S_S_S_S_S_Pfi_param_6];
	ld.param.u64 	%rd12, [_Z3EDFPiS_S_S_S_S_S_Pfi_param_7];
	ld.param.u32 	%r4, [_Z3EDFPiS_S_S_S_S_S_Pfi_param_8];
	add.u64 	%rd13, %SP, 0;
	add.u64 	%rd1, %SPL, 0;
	mov.u32 	%r5, %tid.x;
	mov.u32 	%r6, %ctaid.x;
	mov.u32 	%r7, %ntid.x;
	mad.lo.s32 	%r1, %r6, %r7, %r5;
	mov.u32 	%r8, %tid.y;
	mov.u32 	%r9, %ctaid.y;
	mov.u32 	%r10, %ntid.y;
	mad.lo.s32 	%r2, %r9, %r10, %r8;
	mov.u32 	%r11, %nctaid.x;
	mul.lo.s32 	%r12, %r11, %r7;
	mad.lo.s32 	%r13, %r12, %r2, %r1;
	cvt.u64.u32 	%rd2, %r13;
	setp.gt.u32 	%p1, %r13, 1443519;
	@%p1 bra 	$L__BB0_24;
	cvta.to.global.u64 	%rd14, %rd6;
	setp.eq.s32 	%p2, %r1, 0;
	setp.eq.s32 	%p3, %r2, 0;
	or.pred  	%p4, %p2, %p3;
	shl.b64 	%rd15, %rd2, 2;
	add.s64 	%rd3, %rd14, %rd15;
	mov.f32 	%f2, 0f00000000;
	@%p4 bra 	$L__BB0_3;
	ld.global.s32 	%rd16, [%rd3+-5556];
	cvt.rn.f32.u64 	%f2, %rd16;
$L__BB0_3:
	cvt.u32.u64 	%r14, %rd2;
	add.s32 	%r15, %r14, -1388;
	setp.gt.u32 	%p5, %r15, 1443519;
	@%p5 bra 	$L__BB0_25;
	setp.eq.s32 	%p6, %r1, 0;
	mov.f32 	%f4, 0f00000000;
	@%p6 bra 	$L__BB0_6;
	ld.global.s32 	%rd21, [%rd3+-5552];
	cvt.rn.f32.u64 	%f4, %rd21;
$L__BB0_6:
	setp.eq.s32 	%p7, %r1, 0;
	setp.eq.s32 	%p8, %r2, 1388;
	or.pred  	%p9, %p7, %p8;
	mov.f32 	%f6, 0f00000000;
	@%p9 bra 	$L__BB0_8;
	ld.global.s32 	%rd22, [%rd3+-5548];
	cvt.rn.f32.u64 	%f6, %rd22;
$L__BB0_8:
	setp.eq.s32 	%p10, %r2, 0;
	mov.f32 	%f8, 0f00000000;
	@%p10 bra 	$L__BB0_10;
	ld.global.s32 	%rd23, [%rd3+-4];
	cvt.rn.f32.u64 	%f8, %rd23;
$L__BB0_10:
	setp.eq.s32 	%p11, %r14, 1443519;
	@%p11 bra 	$L__BB0_26;
	ld.global.u32 	%r3, [%rd3];
	setp.eq.s32 	%p12, %r2, 1388;
	mov.f32 	%f10, 0f00000000;
	@%p12 bra 	$L__BB0_13;
	ld.global.s32 	%rd24, [%rd3+4];
	cvt.rn.f32.u64 	%f10, %rd24;
$L__BB0_13:
	setp.lt.u32 	%p13, %r14, 1442133;
	@%p13 bra 	$L__BB0_14;
	bra.uni 	$L__BB0_27;
$L__BB0_14:
	setp.eq.s32 	%p15, %r1, 1040;
	or.pred  	%p16, %p15, %p10;
	mov.f32 	%f12, 0f00000000;
	@%p16 bra 	$L__BB0_16;
	ld.global.s32 	%rd29, [%rd3+5548];
	cvt.rn.f32.u64 	%f12, %rd29;
$L__BB0_16:
	setp.eq.s32 	%p17, %r14, 1442132;
	@%p17 bra 	$L__BB0_28;
	mov.f32 	%f61, 0f00000000;
	@%p15 bra 	$L__BB0_19;
	ld.global.s32 	%rd30, [%rd3+5552];
	cvt.rn.f32.u64 	%f61, %rd30;
$L__BB0_19:
	setp.lt.u32 	%p19, %r14, 1442131;
	@%p19 bra 	$L__BB0_20;
	bra.uni 	$L__BB0_29;
$L__BB0_20:
	setp.eq.s32 	%p20, %r1, 1040;
	setp.eq.s32 	%p21, %r2, 1388;
	or.pred  	%p22, %p20, %p21;
	mov.f32 	%f62, 0f00000000;
	@%p22 bra 	$L__BB0_22;
	ld.global.s32 	%rd35, [%rd3+5556];
	cvt.rn.f32.u64 	%f62, %rd35;
$L__BB0_22:
	add.f32 	%f26, %f2, %f4;
	add.f32 	%f27, %f26, %f6;
	add.f32 	%f28, %f27, %f8;
	cvt.s64.s32 	%rd36, %r3;
	cvt.rn.f32.u64 	%f29, %rd36;
	add.f32 	%f30, %f28, %f29;
	add.f32 	%f31, %f30, %f10;
	add.f32 	%f32, %f31, %f12;
	add.f32 	%f33, %f32, %f61;
	add.f32 	%f34, %f33, %f62;
	div.rn.f32 	%f35, %f34, 0f41100000;
	sub.f32 	%f36, %f35, %f2;
	fma.rn.f32 	%f37, %f36, %f36, 0f00000000;
	sub.f32 	%f38, %f35, %f4;
	fma.rn.f32 	%f39, %f38, %f38, %f37;
	sub.f32 	%f40, %f35, %f6;
	fma.rn.f32 	%f41, %f40, %f40, %f39;
	sub.f32 	%f42, %f35, %f8;
	fma.rn.f32 	%f43, %f42, %f42, %f41;
	sub.f32 	%f44, %f35, %f29;
	fma.rn.f32 	%f45, %f44, %f44, %f43;
	sub.f32 	%f46, %f35, %f10;
	fma.rn.f32 	%f47, %f46, %f46, %f45;
	sub.f32 	%f48, %f35, %f12;
	fma.rn.f32 	%f49, %f48, %f48, %f47;
	sub.f32 	%f50, %f35, %f61;
	fma.rn.f32 	%f51, %f50, %f50, %f49;
	sub.f32 	%f52, %f35, %f62;
	fma.rn.f32 	%f53, %f52, %f52, %f51;
	div.rn.f32 	%f17, %f53, 0f41100000;
	bar.sync 	0;
	cvta.to.global.u64 	%rd37, %rd12;
	shl.b64 	%rd38, %rd2, 2;
	add.s64 	%rd4, %rd37, %rd38;
	ld.global.f32 	%f54, [%rd4];
	setp.gt.f32 	%p23, %f17, %f54;
	@%p23 bra 	$L__BB0_23;
	bra.uni 	$L__BB0_24;
$L__BB0_23:
	ld.param.u64 	%rd61, [_Z3EDFPiS_S_S_S_S_S_Pfi_param_3];
	ld.param.u64 	%rd60, [_Z3EDFPiS_S_S_S_S_S_Pfi_param_0];
	cvta.to.global.u64 	%rd39, %rd11;
	add.s64 	%rd41, %rd39, %rd38;
	st.global.u32 	[%rd41], %r4;
	cvta.to.global.u64 	%rd42, %rd60;
	add.s64 	%rd43, %rd42, %rd38;
	ld.global.u32 	%r29, [%rd43];
	cvta.to.global.u64 	%rd44, %rd61;
	add.s64 	%rd45, %rd44, %rd38;
	st.global.u32 	[%rd45], %r29;
	ld.global.u32 	%r30, [%rd3];
	cvta.to.global.u64 	%rd46, %rd9;
	add.s64 	%rd47, %rd46, %rd38;
	st.global.u32 	[%rd47], %r30;
	cvta.to.global.u64 	%rd48, %rd7;
	add.s64 	%rd49, %rd48, %rd38;
	ld.global.u32 	%r31, [%rd49];
	cvta.to.global.u64 	%rd50, %rd10;
	add.s64 	%rd51, %rd50, %rd38;
	st.global.u32 	[%rd51], %r31;
	st.global.f32 	[%rd4], %f17;
$L__BB0_24:
	ret;
$L__BB0_25:
	add.s64 	%rd17, %rd2, -1388;
	st.local.u64 	[%rd1], %rd17;
	mov.b32 	%r16, 40;
	st.local.u32 	[%rd1+8], %r16;
	mov.u64 	%rd18, $str;
	cvta.global.u64 	%rd19, %rd18;
	{ // callseq 0, 0
	.param .b64 param0;
	st.param.b64 	[param0], %rd19;
	.param .b64 param1;
	st.param.b64 	[param1], %rd13;
	.param .b32 retval0;
	call.uni (retval0), 
	vprintf, 
	(
	param0, 
	param1
	);
	ld.param.b32 	%r17, [retval0];
	} // callseq 0
	bra.uni 	$L__BB0_24;
$L__BB0_26:
	add.s64 	%rd56, %rd2, 1;
	st.local.u64 	[%rd1], %rd56;
	mov.b32 	%r35, 71;
	st.local.u32 	[%rd1+8], %r35;
	mov.u64 	%rd57, $str;
	cvta.global.u64 	%rd58, %rd57;
	{ // callseq 4, 0
	.param .b64 param0;
	st.param.b64 	[param0], %rd58;
	.param .b64 param1;
	st.param.b64 	[param1], %rd13;
	.param .b32 retval0;
	call.uni (retval0), 
	vprintf, 
	(
	param0, 
	param1
	);
	ld.param.b32 	%r36, [retval0];
	} // callseq 4
	bra.uni 	$L__BB0_24;
$L__BB0_27:
	add.s64 	%rd25, %rd2, 1387;
	st.local.u64 	[%rd1], %rd25;
	mov.b32 	%r21, 78;
	st.local.u32 	[%rd1+8], %r21;
	mov.u64 	%rd26, $str;
	cvta.global.u64 	%rd27, %rd26;
	{ // callseq 1, 0
	.param .b64 param0;
	st.param.b64 	[param0], %rd27;
	.param .b64 param1;
	st.param.b64 	[param1], %rd13;
	.param .b32 retval0;
	call.uni (retval0), 
	vprintf, 
	(
	param0, 
	param1
	);
	ld.param.b32 	%r22, [retval0];
	} // callseq 1
	bra.uni 	$L__BB0_24;
$L__BB0_28:
	add.s64 	%rd52, %rd2, 1388;
	st.local.u64 	[%rd1], %rd52;
	mov.b32 	%r32, 85;
	st.local.u32 	[%rd1+8], %r32;
	mov.u64 	%rd53, $str;
	cvta.global.u64 	%rd54, %rd53;
	{ // callseq 3, 0
	.param .b64 param0;
	st.param.b64 	[param0], %rd54;
	.param .b64 param1;
	st.param.b64 	[param1], %rd13;
	.param .b32 retval0;
	call.uni (retval0), 
	vprintf, 
	(
	param0, 
	param1
	);
	ld.param.b32 	%r33, [retval0];
	} // callseq 3
	bra.uni 	$L__BB0_24;
$L__BB0_29:
	add.s64 	%rd31, %rd2, 1389;
	st.local.u64 	[%rd1], %rd31;
	mov.b32 	%r26, 92;
	st.local.u32 	[%rd1+8], %r26;
	mov.u64 	%rd32, $str;
	cvta.global.u64 	%rd33, %rd32;
	{ // callseq 2, 0
	.param .b64 param0;
	st.param.b64 	[param0], %rd33;
	.param .b64 param1;
	st.param.b64 	[param1], %rd13;
	.param .b32 retval0;
	call.uni (retval0), 
	vprintf, 
	(
	param0, 
	param1
	);
	ld.param.b32 	%r27, [retval0];
	} // callseq 2
	bra.uni 	$L__BB0_24;

}


// ===== COMPILED SASS (sm_100) =====

	.target	sm_100

	.elftype	@"ET_EXEC"


//--------------------- .note.nv.tkinfo           --------------------------
	.section	.note.nv.tkinfo,"",@"SHT_NOTE"
	.sectionflags	@"SHF_NOTE_NV_TKINFO"
	.tkinfo
        /*0018*/ 	.word	0x00000002
        /*0030*/ 	.string	""
        /*0030*/ 	.string	"ptxas"
        /*0030*/ 	.string	"Cuda compilation tools, release 13.0, V13.0.88"
        /*0030*/ 	.string	"Build cuda_13.0.r13.0/compiler.36424714_0"
        /*0030*/ 	.string	"-arch sm_100 -m 64 "



//--------------------- .note.nv.cuinfo           --------------------------
	.section	.note.nv.cuinfo,"",@"SHT_NOTE"
	.sectionflags	@"SHF_NOTE_NV_CUINFO"
        /*0018*/ 	.short	0x0002
        /*001a*/ 	.short	0x0064
        /*001c*/ 	.short	0x0082
	.zero		2


//--------------------- .nv.info                  --------------------------
	.section	.nv.info,"",@"SHT_CUDA_INFO"
	.align	4


	//----- nvinfo : EIATTR_REGCOUNT
	.align		4
        /*0000*/ 	.byte	0x04, 0x2f
        /*0002*/ 	.short	(.L_2 - .L_1)
	.align		4
.L_1:
        /*0004*/ 	.word	index@(_Z3EDFPiS_S_S_S_S_S_Pfi)
        /*0008*/ 	.word	0x0000001a


	//----- nvinfo : EIATTR_FRAME_SIZE
	.align		4
.L_2:
        /*000c*/ 	.byte	0x04, 0x11
        /*000e*/ 	.short	(.L_4 - .L_3)
	.align		4
.L_3:
        /*0010*/ 	.word	index@($__internal_0_$__cuda_sm3x_div_rn_noftz_f32_slowpath)
        /*0014*/ 	.word	0x00000010


	//----- nvinfo : EIATTR_FRAME_SIZE
	.align		4
.L_4:
        /*0018*/ 	.byte	0x04, 0x11
        /*001a*/ 	.short	(.L_6 - .L_5)
	.align		4
.L_5:
        /*001c*/ 	.word	index@(_Z3EDFPiS_S_S_S_S_S_Pfi)
        /*0020*/ 	.word	0x00000010


	//----- nvinfo : EIATTR_MIN_STACK_SIZE
	.align		4
.L_6:
        /*0024*/ 	.byte	0x04, 0x12
        /*0026*/ 	.short	(.L_8 - .L_7)
	.align		4
.L_7:
        /*0028*/ 	.word	index@(_Z3EDFPiS_S_S_S_S_S_Pfi)
        /*002c*/ 	.word	0x00000010
.L_8:


//--------------------- .nv.compat                --------------------------
	.section	.nv.compat,"",@"SHT_CUDA_COMPAT_INFO"
	.align	4
        /*0000*/ 	.byte	0x02, 0x09, 0x00, 0x00, 0x02, 0x02, 0x01, 0x00, 0x02, 0x05, 0x05, 0x00, 0x03, 0x07, 0x01, 0x01
        /*0010*/ 	.byte	0x02, 0x03, 0x00, 0x00, 0x02, 0x06, 0x01, 0x00, 0x04, 0x0b, 0x08, 0x00, 0x01, 0x00, 0x00, 0x00
        /*0020*/ 	.byte	0x00, 0x00, 0x00, 0x00


//--------------------- .nv.info._Z3EDFPiS_S_S_S_S_S_Pfi --------------------------
	.section	.nv.info._Z3EDFPiS_S_S_S_S_S_Pfi,"",@"SHT_CUDA_INFO"
	.sectionflags	@""
	.align	4


	//----- nvinfo : EIATTR_CUDA_API_VERSION
	.align		4
        /*0000*/ 	.byte	0x04, 0x37
        /*0002*/ 	.short	(.L_10 - .L_9)
.L_9:
        /*0004*/ 	.word	0x00000082


	//----- nvinfo : EIATTR_KPARAM_INFO
	.align		4
.L_10:
        /*0008*/ 	.byte	0x04, 0x17
        /*000a*/ 	.short	(.L_12 - .L_11)
.L_11:
        /*000c*/ 	.word	0x00000000
        /*0010*/ 	.short	0x0008
        /*0012*/ 	.short	0x0040
        /*0014*/ 	.byte	0x00, 0xf0, 0x11, 0x00


	//----- nvinfo : EIATTR_KPARAM_INFO
	.align		4
.L_12:
        /*0018*/ 	.byte	0x04, 0x17
        /*001a*/ 	.short	(.L_14 - .L_13)
.L_13:
        /*001c*/ 	.word	0x00000000
        /*0020*/ 	.short	0x0007
        /*0022*/ 	.short	0x0038
        /*0024*/ 	.byte	0x00, 0xf5, 0x21, 0x00


	//----- nvinfo : EIATTR_KPARAM_INFO
	.align		4
.L_14:
        /*0028*/ 	.byte	0x04, 0x17
        /*002a*/ 	.short	(.L_16 - .L_15)
.L_15:
        /*002c*/ 	.word	0x00000000
        /*0030*/ 	.short	0x0006
        /*0032*/ 	.short	0x0030
        /*0034*/ 	.byte	0x00, 0xf5, 0x21, 0x00


	//----- nvinfo : EIATTR_KPARAM_INFO
	.align		4
.L_16:
        /*0038*/ 	.byte	0x04, 0x17
        /*003a*/ 	.short	(.L_18 - .L_17)
.L_17:
        /*003c*/ 	.word	0x00000000
        /*0040*/ 	.short	0x0005
        /*0042*/ 	.short	0x0028
        /*0044*/ 	.byte	0x00, 0xf5, 0x21, 0x00


	//----- nvinfo : EIATTR_KPARAM_INFO
	.align		4
.L_18:
        /*0048*/ 	.byte	0x04, 0x17
        /*004a*/ 	.short	(.L_20 - .L_19)
.L_19:
        /*004c*/ 	.word	0x00000000
        /*0050*/ 	.short	0x0004
        /*0052*/ 	.short	0x0020
        /*0054*/ 	.byte	0x00, 0xf5, 0x21, 0x00


	//----- nvinfo : EIATTR_KPARAM_INFO
	.align		4
.L_20:
        /*0058*/ 	.byte	0x04, 0x17
        /*005a*/ 	.short	(.L_22 - .L_21)
.L_21:
        /*005c*/ 	.word	0x00000000
        /*0060*/ 	.short	0x0003
        /*0062*/ 	.short	0x0018
        /*0064*/ 	.byte	0x00, 0xf5, 0x21, 0x00


	//----- nvinfo : EIATTR_KPARAM_INFO
	.align		4
.L_22:
        /*0068*/ 	.byte	0x04, 0x17
        /*006a*/ 	.short	(.L_24 - .L_23)
.L_23:
        /*006c*/ 	.word	0x00000000
        /*0070*/ 	.short	0x0002
        /*0072*/ 	.short	0x0010
        /*0074*/ 	.byte	0x00, 0xf5, 0x21, 0x00


	//----- nvinfo : EIATTR_KPARAM_INFO
	.align		4
.L_24:
        /*0078*/ 	.byte	0x04, 0x17
        /*007a*/ 	.short	(.L_26 - .L_25)
.L_25:
        /*007c*/ 	.word	0x00000000
        /*0080*/ 	.short	0x0001
        /*0082*/ 	.short	0x0008
        /*0084*/ 	.byte	0x00, 0xf5, 0x21, 0x00


	//----- nvinfo : EIATTR_KPARAM_INFO
	.align		4
.L_26:
        /*0088*/ 	.byte	0x04, 0x17
        /*008a*/ 	.short	(.L_28 - .L_27)
.L_27:
        /*008c*/ 	.word	0x00000000
        /*0090*/ 	.short	0x0000
        /*0092*/ 	.short	0x0000
        /*0094*/ 	.byte	0x00, 0xf5, 0x21, 0x00


	//----- nvinfo : EIATTR_SPARSE_MMA_MASK
	.align		4
.L_28:
        /*0098*/ 	.byte	0x03, 0x50
        /*009a*/ 	.short	0x0000


	//----- nvinfo : EIATTR_MAXREG_COUNT
	.align		4
        /*009c*/ 	.byte	0x03, 0x1b
        /*009e*/ 	.short	0x00ff


	//----- nvinfo : EIATTR_NUM_BARRIERS
	.align		4
        /*00a0*/ 	.byte	0x02, 0x4c
        /*00a2*/ 	.byte	0x01
	.zero		1


	//----- nvinfo : EIATTR_EXTERNS
	.align		4
        /*00a4*/ 	.byte	0x04, 0x0f
        /*00a6*/ 	.short	(.L_30 - .L_29)


	//   ....[0]....
	.align		4
.L_29:
        /*00a8*/ 	.word	index@(vprintf)


	//----- nvinfo : EIATTR_MERCURY_ISA_VERSION
	.align		4
.L_30:
        /*00ac*/ 	.byte	0x03, 0x5f
        /*00ae*/ 	.short	0x0101


	//----- nvinfo : EIATTR_VRC_CTA_INIT_COUNT
	.align		4
        /*00b0*/ 	.byte	0x02, 0x4a
	.zero		1
	.zero		1


	//----- nvinfo : EIATTR_SYSCALL_OFFSETS
	.align		4
        /*00b4*/ 	.byte	0x04, 0x46
        /*00b6*/ 	.short	(.L_32 - .L_31)


	//   ....[0]....
.L_31:
        /*00b8*/ 	.word	0x00000450


	//   ....[1]....
        /*00bc*/ 	.word	0x00000660


	//   ....[2]....
        /*00c0*/ 	.word	0x00000d00


	//   ....[3]....
        /*00c4*/ 	.word	0x00000dd0


	//   ....[4]....
        /*00c8*/ 	.word	0x00000ea0


	//----- nvinfo : EIATTR_EXIT_INSTR_OFFSETS
	.align		4
.L_32:
        /*00cc*/ 	.byte	0x04, 0x1c
        /*00ce*/ 	.short	(.L_34 - .L_33)


	//   ....[0]....
.L_33:
        /*00d0*/ 	.word	0x00000120


	//   ....[1]....
        /*00d4*/ 	.word	0x00000460


	//   ....[2]....
        /*00d8*/ 	.word	0x00000670


	//   ....[3]....
        /*00dc*/ 	.word	0x00000aa0


	//   ....[4]....
        /*00e0*/ 	.word	0x00000c40


	//   ....[5]....
        /*00e4*/ 	.word	0x00000d10


	//   ....[6]....
        /*00e8*/ 	.word	0x00000de0


	//   ....[7]....
        /*00ec*/ 	.word	0x00000eb0


	//----- nvinfo : EIATTR_CRS_STACK_SIZE
	.align		4
.L_34:
        /*00f0*/ 	.byte	0x04, 0x1e
        /*00f2*/ 	.short	(.L_36 - .L_35)
.L_35:
        /*00f4*/ 	.word	0x00000000


	//----- nvinfo : EIATTR_CBANK_PARAM_SIZE
	.align		4
.L_36:
        /*00f8*/ 	.byte	0x03, 0x19
        /*00fa*/ 	.short	0x0044


	//----- nvinfo : EIATTR_PARAM_CBANK
	.align		4
        /*00fc*/ 	.byte	0x04, 0x0a
        /*00fe*/ 	.short	(.L_38 - .L_37)
	.align		4
.L_37:
        /*0100*/ 	.word	index@(.nv.constant0._Z3EDFPiS_S_S_S_S_S_Pfi)
        /*0104*/ 	.short	0x0380
        /*0106*/ 	.short	0x0044


	//----- nvinfo : EIATTR_SW_WAR
	.align		4
.L_38:
        /*0108*/ 	.byte	0x04, 0x36
        /*010a*/ 	.short	(.L_40 - .L_39)
.L_39:
        /*010c*/ 	.word	0x00000008
.L_40:


//--------------------- .nv.callgraph             --------------------------
	.section	.nv.callgraph,"",@"SHT_CUDA_CALLGRAPH"
	.align	4
	.sectionentsize	8
	.align		4
        /*0000*/ 	.word	0x00000000
	.align		4
        /*0004*/ 	.word	0xffffffff
	.align		4
        /*0008*/ 	.word	index@(_Z3EDFPiS_S_S_S_S_S_Pfi)
	.align		4
        /*000c*/ 	.word	index@(vprintf)
	.align		4
        /*0010*/ 	.word	0x00000000
	.align		4
        /*0014*/ 	.word	0xfffffffe
	.align		4
        /*0018*/ 	.word	0x00000000
	.align		4
        /*001c*/ 	.word	0xfffffffd
	.align		4
        /*0020*/ 	.word	0x00000000
	.align		4
        /*0024*/ 	.word	0xfffffffc


//--------------------- .nv.constant4             --------------------------
	.section	.nv.constant4,"a",@progbits
	.align	8
	.align		8
.nv.constant4:
        /*0000*/ 	.dword	vprintf
	.align		8
        /*0008*/ 	.dword	$str


//--------------------- .text._Z3EDFPiS_S_S_S_S_S_Pfi --------------------------
	.section	.text._Z3EDFPiS_S_S_S_S_S_Pfi,"ax",@progbits
	.align	128
        .global         _Z3EDFPiS_S_S_S_S_S_Pfi
        .type           _Z3EDFPiS_S_S_S_S_S_Pfi,@function
        .size           _Z3EDFPiS_S_S_S_S_S_Pfi,(.L_x_31 - _Z3EDFPiS_S_S_S_S_S_Pfi)
        .other          _Z3EDFPiS_S_S_S_S_S_Pfi,@"STO_CUDA_ENTRY STV_DEFAULT"
_Z3EDFPiS_S_S_S_S_S_Pfi:
.text._Z3EDFPiS_S_S_S_S_S_Pfi:
[----:B------:R-:W0:Y:S01]  /*0000*/  LDC R1, c[0x0][0x37c] ;  /* 0x0000df00ff017b82 */ /* 0x000e220000000800 */
[----:B------:R-:W1:Y:S01]  /*0010*/  S2R R3, SR_TID.Y ;  /* 0x0000000000037919 */ /* 0x000e620000002200 */
[----:B------:R-:W2:Y:S06]  /*0020*/  LDCU UR5, c[0x0][0x2fc] ;  /* 0x00005f80ff0577ac */ /* 0x000eac0008000800 */
[----:B------:R-:W3:Y:S01]  /*0030*/  LDC R5, c[0x0][0x360] ;  /* 0x0000d800ff057b82 */ /* 0x000ee20000000800 */
[----:B0-----:R-:W-:Y:S01]  /*0040*/  VIADD R1, R1, 0xfffffff0 ;  /* 0xfffffff001017836 */ /* 0x001fe20000000000 */
[----:B------:R-:W0:Y:S01]  /*0050*/  S2R R0, SR_TID.X ;  /* 0x0000000000007919 */ /* 0x000e220000002100 */
[----:B------:R-:W4:Y:S05]  /*0060*/  LDCU UR4, c[0x0][0x2f8] ;  /* 0x00005f00ff0477ac */ /* 0x000f2a0008000800 */
[----:B------:R-:W1:Y:S08]  /*0070*/  S2UR UR7, SR_CTAID.Y ;  /* 0x00000000000779c3 */ /* 0x000e700000002600 */
[----:B------:R-:W1:Y:S01]  /*0080*/  LDC R2, c[0x0][0x364] ;  /* 0x0000d900ff027b82 */ /* 0x000e620000000800 */
[----:B------:R-:W3:Y:S01]  /*0090*/  LDCU UR8, c[0x0][0x370] ;  /* 0x00006e00ff0877ac */ /* 0x000ee20008000800 */
[----:B----4-:R-:W-:-:S06]  /*00a0*/  IADD3 R6, P1, PT, R1, UR4, RZ ;  /* 0x0000000401067c10 */ /* 0x010fcc000ff3e0ff */
[----:B------:R-:W0:Y:S01]  /*00b0*/  S2UR UR6, SR_CTAID.X ;  /* 0x00000000000679c3 */ /* 0x000e220000002500 */
[----:B--2---:R-:W-:Y:S02]  /*00c0*/  IMAD.X R7, RZ, RZ, UR5, P1 ;  /* 0x00000005ff077e24 */ /* 0x004fe400088e06ff */
[----:B-1----:R-:W-:Y:S02]  /*00d0*/  IMAD R3, R2, UR7, R3 ;  /* 0x0000000702037c24 */ /* 0x002fe4000f8e0203 */
[C---:B---3--:R-:W-:Y:S02]  /*00e0*/  IMAD R2, R5.reuse, UR8, RZ ;  /* 0x0000000805027c24 */ /* 0x048fe4000f8e02ff */
[----:B0-----:R-:W-:-:S04]  /*00f0*/  IMAD R0, R5, UR6, R0 ;  /* 0x0000000605007c24 */ /* 0x001fc8000f8e0200 */
[----:B------:R-:W-:-:S05]  /*0100*/  IMAD R2, R3, R2, R0 ;  /* 0x0000000203027224 */ /* 0x000fca00078e0200 */
[----:B------:R-:W-:-:S13]  /*0110*/  ISETP.GT.U32.AND P0, PT, R2, 0x1606bf, PT ;  /* 0x001606bf0200780c */ /* 0x000fda0003f04070 */
[----:B------:R-:W-:Y:S05]  /*0120*/  @P0 EXIT ;  /* 0x000000000000094d */ /* 0x000fea0003800000 */
[----:B------:R-:W0:Y:S01]  /*0130*/  LDCU.64 UR4, c[0x0][0x388] ;  /* 0x00007100ff0477ac */ /* 0x000e220008000a00 */
[----:B------:R-:W-:Y:S01]  /*0140*/  ISETP.NE.AND P0, PT, R3, RZ, PT ;  /* 0x000000ff0300720c */ /* 0x000fe20003f05270 */
[----:B------:R-:W-:Y:S01]  /*0150*/  VIADD R5, R2, 0xfffffa94 ;  /* 0xfffffa9402057836 */ /* 0x000fe20000000000 */
[----:B------:R-:W-:Y:S01]  /*0160*/  BSSY.RECONVERGENT B0, `(.L_x_0) ;  /* 0x000000b000007945 */ /* 0x000fe20003800200 */
[----:B------:R-:W1:Y:S01]  /*0170*/  LDCU.64 UR36, c[0x0][0x358] ;  /* 0x00006b00ff2477ac */ /* 0x000e620008000a00 */
[----:B------:R-:W-:Y:S01]  /*0180*/  ISETP.EQ.OR P1, PT, R0, RZ, !P0 ;  /* 0x000000ff0000720c */ /* 0x000fe20004722670 */
[----:B------:R-:W-:Y:S01]  /*0190*/  IMAD.MOV.U32 R15, RZ, RZ, RZ ;  /* 0x000000ffff0f7224 */ /* 0x000fe200078e00ff */
[----:B------:R-:W-:Y:S02]  /*01a0*/  ISETP.GT.U32.AND P2, PT, R5, 0x1606bf, PT ;  /* 0x001606bf0500780c */ /* 0x000fe40003f44070 */
[----:B0-----:R-:W-:-:S04]  /*01b0*/  LEA R4, P3, R2, UR4, 0x2 ;  /* 0x0000000402047c11 */ /* 0x001fc8000f8610ff */
[----:B------:R-:W-:-:S05]  /*01c0*/  LEA.HI.X R5, R2, UR5, RZ, 0x2, P3 ;  /* 0x0000000502057c11 */ /* 0x000fca00098f14ff */
[----:B-1----:R-:W-:Y:S05]  /*01d0*/  @P1 BRA `(.L_x_1) ;  /* 0x00000000000c1947 */ /* 0x002fea0003800000 */
[----:B------:R-:W2:Y:S02]  /*01e0*/  LDG.E R8, desc[UR36][R4.64+-0x15b4] ;  /* 0xffea4c2404087981 */ /* 0x000ea4000c1e1900 */
[----:B--2---:R-:W-:-:S04]  /*01f0*/  SHF.R.S32.HI R9, RZ, 0x1f, R8 ;  /* 0x0000001fff097819 */ /* 0x004fc80000011408 */
[----:B------:R0:W1:Y:S03]  /*0200*/  I2F.U64 R15, R8 ;  /* 0x00000008000f7312 */ /* 0x0000660000301000 */
.L_x_1:
[----:B------:R-:W-:Y:S05]  /*0210*/  BSYNC.RECONVERGENT B0 ;  /* 0x0000000000007941 */ /* 0x000fea0003800200 */
.L_x_0:
[----:B------:R-:W-:Y:S05]  /*0220*/  @P2 BRA `(.L_x_2) ;  /* 0x0000000800f02947 */ /* 0x000fea0003800000 */
[----:B------:R-:W-:Y:S01]  /*0230*/  ISETP.NE.AND P1, PT, R3, 0x56c, PT ;  /* 0x0000056c0300780c */ /* 0x000fe20003f25270 */
[----:B------:R-:W2:Y:S01]  /*0240*/  @P0 LDG.E R18, desc[UR36][R4.64+-0x4] ;  /* 0xfffffc2404120981 */ /* 0x000ea2000c1e1900 */
[C---:B------:R-:W-:Y:S02]  /*0250*/  ISETP.NE.AND P3, PT, R0.reuse, RZ, PT ;  /* 0x000000ff0000720c */ /* 0x040fe40003f65270 */
[----:B------:R-:W-:-:S11]  /*0260*/  ISETP.EQ.OR P2, PT, R0, RZ, !P1 ;  /* 0x000000ff0000720c */ /* 0x000fd60004f42670 */
[----:B0-----:R-:W3:Y:S04]  /*0270*/  @P3 LDG.E R8, desc[UR36][R4.64+-0x15b0] ;  /* 0xffea502404083981 */ /* 0x001ee8000c1e1900 */
[----:B------:R-:W4:Y:S01]  /*0280*/  @!P2 LDG.E R16, desc[UR36][R4.64+-0x15ac] ;  /* 0xffea54240410a981 */ /* 0x000f22000c1e1900 */
[----:B------:R-:W-:Y:S01]  /*0290*/  IMAD.MOV.U32 R11, RZ, RZ, RZ ;  /* 0x000000ffff0b7224 */ /* 0x000fe200078e00ff */
[----:B------:R-:W-:Y:S02]  /*02a0*/  CS2R R12, SRZ ;  /* 0x00000000000c7805 */ /* 0x000fe4000001ff00 */
[----:B--2---:R-:W-:-:S04]  /*02b0*/  @P0 SHF.R.S32.HI R19, RZ, 0x1f, R18 ;  /* 0x0000001fff130819 */ /* 0x004fc80000011412 */
[----:B------:R0:W2:Y:S01]  /*02c0*/  @P0 I2F.U64 R13, R18 ;  /* 0x00000012000d0312 */ /* 0x0000a20000301000 */
[----:B---3--:R-:W-:Y:S02]  /*02d0*/  @P3 SHF.R.S32.HI R9, RZ, 0x1f, R8 ;  /* 0x0000001fff093819 */ /* 0x008fe40000011408 */
[----:B----4-:R-:W-:-:S05]  /*02e0*/  @!P2 SHF.R.S32.HI R17, RZ, 0x1f, R16 ;  /* 0x0000001fff11a819 */ /* 0x010fca0000011410 */
[----:B------:R0:W3:Y:S01]  /*02f0*/  @!P2 I2F.U64 R11, R16 ;  /* 0x00000010000ba312 */ /* 0x0000e20000301000 */
[----:B------:R-:W-:-:S07]  /*0300*/  ISETP.NE.AND P2, PT, R2, 0x1606bf, PT ;  /* 0x001606bf0200780c */ /* 0x000fce0003f45270 */
[----:B------:R0:W4:Y:S06]  /*0310*/  @P3 I2F.U64 R12, R8 ;  /* 0x00000008000c3312 */ /* 0x00012c0000301000 */
[----:B--2---:R-:W-:Y:S05]  /*0320*/  @!P2 BRA `(.L_x_3) ;  /* 0x00000008007ca947 */ /* 0x004fea0003800000 */
[----:B0-----:R-:W2:Y:S04]  /*0330*/  @P1 LDG.E R8, desc[UR36][R4.64+0x4] ;  /* 0x0000042404081981 */ /* 0x001ea8000c1e1900 */
[----:B------:R0:W5:Y:S01]  /*0340*/  LDG.E R16, desc[UR36][R4.64] ;  /* 0x0000002404107981 */ /* 0x000162000c1e1900 */
[----:B------:R-:W-:Y:S01]  /*0350*/  IMAD.MOV.U32 R10, RZ, RZ, RZ ;  /* 0x000000ffff0a7224 */ /* 0x000fe200078e00ff */
[----:B------:R-:W-:Y:S02]  /*0360*/  ISETP.GE.U32.AND P2, PT, R2, 0x160155, PT ;  /* 0x001601550200780c */ /* 0x000fe40003f46070 */
[----:B--2---:R-:W-:-:S04]  /*0370*/  @P1 SHF.R.S32.HI R9, RZ, 0x1f, R8 ;  /* 0x0000001fff091819 */ /* 0x004fc80000011408 */
[----:B------:R0:W2:Y:S07]  /*0380*/  @P1 I2F.U64 R10, R8 ;  /* 0x00000008000a1312 */ /* 0x0000ae0000301000 */
[----:B------:R-:W-:Y:S05]  /*0390*/  @!P2 BRA `(.L_x_4) ;  /* 0x000000000034a947 */ /* 0x000fea0003800000 */
[----:B0-----:R-:W-:Y:S01]  /*03a0*/  IADD3 R8, P0, PT, R2, 0x56b, RZ ;  /* 0x0000056b02087810 */ /* 0x001fe20007f1e0ff */
[----:B--2---:R-:W-:Y:S01]  /*03b0*/  IMAD.MOV.U32 R10, RZ, RZ, 0x4e ;  /* 0x0000004eff0a7424 */ /* 0x004fe200078e00ff */
[----:B------:R-:W-:Y:S01]  /*03c0*/  MOV R0, 0x0 ;  /* 0x0000000000007802 */ /* 0x000fe20000000f00 */
[----:B------:R-:W0:Y:S02]  /*03d0*/  LDCU.64 UR4, c[0x4][0x8] ;  /* 0x01000100ff0477ac */ /* 0x000e240008000a00 */
[----:B------:R-:W-:Y:S01]  /*03e0*/  IMAD.X R9, RZ, RZ, RZ, P0 ;  /* 0x000000ffff097224 */ /* 0x000fe200000e06ff */
[----:B------:R2:W-:Y:S01]  /*03f0*/  STL [R1+0x8], R10 ;  /* 0x0000080a01007387 */ /* 0x0005e20000100800 */
[----:B------:R2:W1:Y:S03]  /*0400*/  LDC.64 R2, c[0x4][R0] ;  /* 0x0100000000027b82 */ /* 0x0004660000000a00 */
[----:B------:R2:W-:Y:S01]  /*0410*/  STL.64 [R1], R8 ;  /* 0x0000000801007387 */ /* 0x0005e20000100a00 */
[----:B0-----:R-:W-:-:S02]  /*0420*/  IMAD.U32 R4, RZ, RZ, UR4 ;  /* 0x00000004ff047e24 */ /* 0x001fc4000f8e00ff */
[----:B--2---:R-:W-:-:S07]  /*0430*/  IMAD.U32 R5, RZ, RZ, UR5 ;  /* 0x00000005ff057e24 */ /* 0x004fce000f8e00ff */
[----:B------:R-:W-:-:S07]  /*0440*/  LEPC R20, `(.L_x_5) ;  /* 0x000000001014794e */ /* 0x000fce0000000000 */
[----:B-1-345:R-:W-:Y:S05]  /*0450*/  CALL.ABS.NOINC R2 ;  /* 0x0000000002007343 */ /* 0x03afea0003c00000 */
.L_x_5:
[----:B------:R-:W-:Y:S05]  /*0460*/  EXIT ;  /* 0x000000000000794d */ /* 0x000fea0003800000 */
.L_x_4:
[C---:B------:R-:W-:Y:S01]  /*0470*/  ISETP.EQ.OR P0, PT, R0.reuse, 0x410, !P0 ;  /* 0x000004100000780c */ /* 0x040fe20004702670 */
[----:B------:R-:W-:Y:S01]  /*0480*/  BSSY.RECONVERGENT B0, `(.L_x_6) ;  /* 0x0000008000007945 */ /* 0x000fe20003800200 */
[----:B------:R-:W-:Y:S01]  /*0490*/  ISETP.NE.AND P2, PT, R0, 0x410, PT ;  /* 0x000004100000780c */ /* 0x000fe20003f45270 */
[----:B0-----:R-:W-:Y:S01]  /*04a0*/  IMAD.MOV.U32 R9, RZ, RZ, RZ ;  /* 0x000000ffff097224 */ /* 0x001fe200078e00ff */
[----:B------:R-:W-:-:S09]  /*04b0*/  ISETP.NE.AND P3, PT, R2, 0x160154, PT ;  /* 0x001601540200780c */ /* 0x000fd20003f65270 */
[----:B------:R-:W-:Y:S05]  /*04c0*/  @P0 BRA `(.L_x_7) ;  /* 0x00000000000c0947 */ /* 0x000fea0003800000 */
[----:B------:R-:W2:Y:S02]  /*04d0*/  LDG.E R8, desc[UR36][R4.64+0x15ac] ;  /* 0x0015ac2404087981 */ /* 0x000ea4000c1e1900 */
[----:B--2---:R-:W-:-:S06]  /*04e0*/  SHF.R.S32.HI R9, RZ, 0x1f, R8 ;  /* 0x0000001fff097819 */ /* 0x004fcc0000011408 */
[----:B------:R0:W2:Y:S02]  /*04f0*/  I2F.U64 R9, R8 ;  /* 0x0000000800097312 */ /* 0x0000a40000301000 */
.L_x_7:
[----:B------:R-:W-:Y:S05]  /*0500*/  BSYNC.RECONVERGENT B0 ;  /* 0x0000000000007941 */ /* 0x000fea0003800200 */
.L_x_6:
[----:B------:R-:W-:Y:S05]  /*0510*/  @!P3 BRA `(.L_x_8) ;  /* 0x0000000400ccb947 */ /* 0x000fea0003800000 */
[----:B------:R-:W-:Y:S01]  /*0520*/  BSSY.RECONVERGENT B0, `(.L_x_9) ;  /* 0x0000007000007945 */ /* 0x000fe20003800200 */
[----:B------:R-:W-:Y:S01]  /*0530*/  ISETP.GE.U32.AND P0, PT, R2, 0x160153, PT ;  /* 0x001601530200780c */ /* 0x000fe20003f06070 */
[----:B0-----:R-:W-:Y:S02]  /*0540*/  IMAD.MOV.U32 R8, RZ, RZ, RZ ;  /* 0x000000ffff087224 */ /* 0x001fe400078e00ff */
[----:B------:R-:W-:Y:S10]  /*0550*/  @!P2 BRA `(.L_x_10) ;  /* 0x00000000000ca947 */ /* 0x000ff40003800000 */
[----:B------:R-:W2:Y:S02]  /*0560*/  LDG.E R18, desc[UR36][R4.64+0x15b0] ;  /* 0x0015b02404127981 */ /* 0x000ea4000c1e1900 */
[----:B--2---:R-:W-:-:S04]  /*0570*/  SHF.R.S32.HI R19, RZ, 0x1f, R18 ;  /* 0x0000001fff137819 */ /* 0x004fc80000011412 */
[----:B------:R0:W2:Y:S03]  /*0580*/  I2F.U64 R8, R18 ;  /* 0x0000001200087312 */ /* 0x0000a60000301000 */
.L_x_10:
[----:B------:R-:W-:Y:S05]  /*0590*/  BSYNC.RECONVERGENT B0 ;  /* 0x0000000000007941 */ /* 0x000fea0003800200 */
.L_x_9:
[----:B------:R-:W-:Y:S05]  /*05a0*/  @!P0 BRA `(.L_x_11) ;  /* 0x0000000000348947 */ /* 0x000fea0003800000 */
[----:B------:R-:W-:Y:S01]  /*05b0*/  IADD3 R2, P0, PT, R2, 0x56d, RZ ;  /* 0x0000056d02027810 */ /* 0x000fe20007f1e0ff */
[----:B------:R-:W-:Y:S01]  /*05c0*/  IMAD.MOV.U32 R0, RZ, RZ, 0x5c ;  /* 0x0000005cff007424 */ /* 0x000fe200078e00ff */
[----:B--2---:R-:W-:Y:S01]  /*05d0*/  MOV R8, 0x0 ;  /* 0x0000000000087802 */ /* 0x004fe20000000f00 */
[----:B------:R-:W2:Y:S02]  /*05e0*/  LDCU.64 UR4, c[0x4][0x8] ;  /* 0x01000100ff0477ac */ /* 0x000ea40008000a00 */
[----:B------:R-:W-:Y:S01]  /*05f0*/  IMAD.X R3, RZ, RZ, RZ, P0 ;  /* 0x000000ffff037224 */ /* 0x000fe200000e06ff */
[----:B------:R0:W-:Y:S02]  /*0600*/  STL [R1+0x8], R0 ;  /* 0x0000080001007387 */ /* 0x0001e40000100800 */
[----:B------:R-:W0:Y:S02]  /*0610*/  LDC.64 R8, c[0x4][R8] ;  /* 0x0100000008087b82 */ /* 0x000e240000000a00 */
[----:B------:R0:W-:Y:S01]  /*0620*/  STL.64 [R1], R2 ;  /* 0x0000000201007387 */ /* 0x0001e20000100a00 */
[----:B--2---:R-:W-:-:S02]  /*0630*/  IMAD.U32 R4, RZ, RZ, UR4 ;  /* 0x00000004ff047e24 */ /* 0x004fc4000f8e00ff */
[----:B------:R-:W-:-:S07]  /*0640*/  IMAD.U32 R5, RZ, RZ, UR5 ;  /* 0x00000005ff057e24 */ /* 0x000fce000f8e00ff */
[----:B------:R-:W-:-:S07]  /*0650*/  LEPC R20, `(.L_x_12) ;  /* 0x000000001014794e */ /* 0x000fce0000000000 */
[----:B01-345:R-:W-:Y:S05]  /*0660*/  CALL.ABS.NOINC R8 ;  /* 0x0000000008007343 */ /* 0x03bfea0003c00000 */
.L_x_12:
[----:B------:R-:W-:Y:S05]  /*0670*/  EXIT ;  /* 0x000000000000794d */ /* 0x000fea0003800000 */
.L_x_11:
[----:B------:R-:W-:-:S13]  /*0680*/  ISETP.EQ.OR P1, PT, R0, 0x410, !P1 ;  /* 0x000004100000780c */ /* 0x000fda0004f22670 */
[----:B0-----:R-:W2:Y:S01]  /*0690*/  @!P1 LDG.E R18, desc[UR36][R4.64+0x15b4] ;  /* 0x0015b42404129981 */ /* 0x001ea2000c1e1900 */
[----:B-----5:R-:W-:Y:S01]  /*06a0*/  SHF.R.S32.HI R17, RZ, 0x1f, R16 ;  /* 0x0000001fff117819 */ /* 0x020fe20000011410 */
[----:B-1--4-:R-:W-:Y:S01]  /*06b0*/  FADD R0, R12, R15 ;  /* 0x0000000f0c007221 */ /* 0x012fe20000000000 */
[----:B------:R-:W-:Y:S01]  /*06c0*/  IMAD.MOV.U32 R6, RZ, RZ, RZ ;  /* 0x000000ffff067224 */ /* 0x000fe200078e00ff */
[----:B------:R-:W-:Y:S01]  /*06d0*/  BSSY.RECONVERGENT B0, `(.L_x_13) ;  /* 0x0000016000007945 */ /* 0x000fe20003800200 */
[----:B------:R-:W0:Y:S01]  /*06e0*/  I2F.U64 R16, R16 ;  /* 0x0000001000107312 */ /* 0x000e220000301000 */
[----:B---3--:R-:W-:Y:S01]  /*06f0*/  FADD R0, R0, R11 ;  /* 0x0000000b00007221 */ /* 0x008fe20000000000 */
[----:B------:R-:W-:Y:S02]  /*0700*/  IMAD.MOV.U32 R14, RZ, RZ, 0x3de38e39 ;  /* 0x3de38e39ff0e7424 */ /* 0x000fe400078e00ff */
[----:B------:R-:W-:Y:S02]  /*0710*/  IMAD.MOV.U32 R7, RZ, RZ, 0x41100000 ;  /* 0x41100000ff077424 */ /* 0x000fe400078e00ff */
[----:B------:R-:W-:-:S04]  /*0720*/  FADD R3, R0, R13 ;  /* 0x0000000d00037221 */ /* 0x000fc80000000000 */
[----:B0-----:R-:W-:-:S04]  /*0730*/  FADD R3, R3, R16 ;  /* 0x0000001003037221 */ /* 0x001fc80000000000 */
[----:B--2---:R-:W-:-:S04]  /*0740*/  FADD R0, R3, R10 ;  /* 0x0000000a03007221 */ /* 0x004fc80000000000 */
[----:B------:R-:W-:Y:S01]  /*0750*/  FADD R3, R0, R9 ;  /* 0x0000000900037221 */ /* 0x000fe20000000000 */
[----:B------:R-:W-:-:S03]  /*0760*/  FFMA R0, R14, -R7, 1 ;  /* 0x3f8000000e007423 */ /* 0x000fc60000000807 */
[----:B------:R-:W-:Y:S01]  /*0770*/  FADD R3, R3, R8 ;  /* 0x0000000803037221 */ /* 0x000fe20000000000 */
[----:B------:R-:W-:Y:S01]  /*0780*/  FFMA R0, R0, R14, 0.11111111193895339966 ;  /* 0x3de38e3900007423 */ /* 0x000fe2000000000e */
[----:B------:R-:W-:-:S04]  /*0790*/  @!P1 SHF.R.S32.HI R19, RZ, 0x1f, R18 ;  /* 0x0000001fff139819 */ /* 0x000fc80000011412 */
[----:B------:R-:W0:Y:S02]  /*07a0*/  @!P1 I2F.U64 R6, R18 ;  /* 0x0000001200069312 */ /* 0x000e240000301000 */
[----:B0-----:R-:W-:-:S06]  /*07b0*/  FADD R3, R3, R6 ;  /* 0x0000000603037221 */ /* 0x001fcc0000000000 */
[----:B------:R-:W0:Y:S01]  /*07c0*/  FCHK P0, R3, 9 ;  /* 0x4110000003007902 */ /* 0x000e220000000000 */
[----:B------:R-:W-:-:S04]  /*07d0*/  FFMA R17, R3, R0, RZ ;  /* 0x0000000003117223 */ /* 0x000fc800000000ff */
[----:B------:R-:W-:-:S04]  /*07e0*/  FFMA R14, R17, -9, R3 ;  /* 0xc1100000110e7823 */ /* 0x000fc80000000003 */
[----:B------:R-:W-:Y:S01]  /*07f0*/  FFMA R17, R0, R14, R17 ;  /* 0x0000000e00117223 */ /* 0x000fe20000000011 */
[----:B0-----:R-:W-:Y:S06]  /*0800*/  @!P0 BRA `(.L_x_14) ;  /* 0x0000000000088947 */ /* 0x001fec0003800000 */
[----:B------:R-:W-:-:S07]  /*0810*/  MOV R14, 0x830 ;  /* 0x00000830000e7802 */ /* 0x000fce0000000f00 */
[----:B------:R-:W-:Y:S05]  /*0820*/  CALL.REL.NOINC `($__internal_0_$__cuda_sm3x_div_rn_noftz_f32_slowpath) ;  /* 0x0000000400a47944 */ /* 0x000fea0003c00000 */
.L_x_14:
[----:B------:R-:W-:Y:S05]  /*0830*/  BSYNC.RECONVERGENT B0 ;  /* 0x0000000000007941 */ /* 0x000fea0003800200 */
.L_x_13:
[C---:B------:R-:W-:Y:S01]  /*0840*/  FADD R0, R17.reuse, -R15 ;  /* 0x8000000f11007221 */ /* 0x040fe20000000000 */
[C---:B------:R-:W-:Y:S01]  /*0850*/  FADD R3, R17.reuse, -R12 ;  /* 0x8000000c11037221 */ /* 0x040fe20000000000 */
[C---:B------:R-:W-:Y:S01]  /*0860*/  FADD R11, R17.reuse, -R11 ;  /* 0x8000000b110b7221 */ /* 0x040fe20000000000 */
[C---:B------:R-:W-:Y:S01]  /*0870*/  FADD R13, R17.reuse, -R13 ;  /* 0x8000000d110d7221 */ /* 0x040fe20000000000 */
[----:B------:R-:W-:Y:S01]  /*0880*/  FFMA R0, R0, R0, RZ ;  /* 0x0000000000007223 */ /* 0x000fe200000000ff */
[----:B------:R-:W-:-:S03]  /*0890*/  FADD R9, R17, -R9 ;  /* 0x8000000911097221 */ /* 0x000fc60000000000 */
[----:B------:R-:W-:Y:S01]  /*08a0*/  FFMA R0, R3, R3, R0 ;  /* 0x0000000303007223 */ /* 0x000fe20000000000 */
[----:B------:R-:W-:-:S03]  /*08b0*/  FADD R3, -R16, R17 ;  /* 0x0000001110037221 */ /* 0x000fc60000000100 */
[----:B------:R-:W-:Y:S01]  /*08c0*/  FFMA R0, R11, R11, R0 ;  /* 0x0000000b0b007223 */ /* 0x000fe20000000000 */
[----:B------:R-:W-:Y:S01]  /*08d0*/  FADD R11, R17, -R10 ;  /* 0x8000000a110b7221 */ /* 0x000fe20000000000 */
[----:B------:R-:W-:Y:S02]  /*08e0*/  IMAD.MOV.U32 R10, RZ, RZ, 0x3de38e39 ;  /* 0x3de38e39ff0a7424 */ /* 0x000fe400078e00ff */
[----:B------:R-:W-:-:S04]  /*08f0*/  FFMA R0, R13, R13, R0 ;  /* 0x0000000d0d007223 */ /* 0x000fc80000000000 */
[----:B------:R-:W-:Y:S01]  /*0900*/  FFMA R0, R3, R3, R0 ;  /* 0x0000000303007223 */ /* 0x000fe20000000000 */
[C---:B------:R-:W-:Y:S01]  /*0910*/  FADD R3, R17.reuse, -R8 ;  /* 0x8000000811037221 */ /* 0x040fe20000000000 */
[----:B------:R-:W-:Y:S02]  /*0920*/  FADD R17, R17, -R6 ;  /* 0x8000000611117221 */ /* 0x000fe40000000000 */
[----:B------:R-:W-:-:S04]  /*0930*/  FFMA R0, R11, R11, R0 ;  /* 0x0000000b0b007223 */ /* 0x000fc80000000000 */
[----:B------:R-:W-:-:S04]  /*0940*/  FFMA R0, R9, R9, R0 ;  /* 0x0000000909007223 */ /* 0x000fc80000000000 */
[----:B------:R-:W-:Y:S01]  /*0950*/  FFMA R0, R3, R3, R0 ;  /* 0x0000000303007223 */ /* 0x000fe20000000000 */
[----:B------:R-:W-:-:S03]  /*0960*/  FFMA R3, R10, -R7, 1 ;  /* 0x3f8000000a037423 */ /* 0x000fc60000000807 */
[----:B------:R-:W-:Y:S01]  /*0970*/  FFMA R8, R17, R17, R0 ;  /* 0x0000001111087223 */ /* 0x000fe20000000000 */
[----:B------:R-:W-:-:S03]  /*0980*/  FFMA R0, R3, R10, 0.11111111193895339966 ;  /* 0x3de38e3903007423 */ /* 0x000fc6000000000a */
[----:B------:R-:W0:Y:S01]  /*0990*/  FCHK P0, R8, 9 ;  /* 0x4110000008007902 */ /* 0x000e220000000000 */
[----:B------:R-:W-:-:S04]  /*09a0*/  FFMA R3, R0, R8, RZ ;  /* 0x0000000800037223 */ /* 0x000fc800000000ff */
[----:B------:R-:W-:-:S04]  /*09b0*/  FFMA R6, R3, -9, R8 ;  /* 0xc110000003067823 */ /* 0x000fc80000000008 */
[----:B------:R-:W-:Y:S01]  /*09c0*/  FFMA R17, R0, R6, R3 ;  /* 0x0000000600117223 */ /* 0x000fe20000000003 */
[----:B0-----:R-:W-:Y:S06]  /*09d0*/  @!P0 BRA `(.L_x_15) ;  /* 0x00000000000c8947 */ /* 0x001fec0003800000 */
[----:B------:R-:W-:Y:S01]  /*09e0*/  IMAD.MOV.U32 R3, RZ, RZ, R8 ;  /* 0x000000ffff037224 */ /* 0x000fe200078e0008 */
[----:B------:R-:W-:-:S07]  /*09f0*/  MOV R14, 0xa10 ;  /* 0x00000a10000e7802 */ /* 0x000fce0000000f00 */
[----:B------:R-:W-:Y:S05]  /*0a00*/  CALL.REL.NOINC `($__internal_0_$__cuda_sm3x_div_rn_noftz_f32_slowpath) ;  /* 0x00000004002c7944 */ /* 0x000fea0003c00000 */
.L_x_15:
[----:B------:R-:W-:Y:S05]  /*0a10*/  WARPSYNC.ALL ;  /* 0x0000000000007948 */ /* 0x000fea0003800000 */
[----:B------:R-:W0:Y:S01]  /*0a20*/  LDCU.64 UR4, c[0x0][0x3b8] ;  /* 0x00007700ff0477ac */ /* 0x000e220008000a00 */
[----:B------:R-:W-:Y:S01]  /*0a30*/  IMAD.SHL.U32 R16, R2, 0x4, RZ ;  /* 0x0000000402107824 */ /* 0x000fe200078e00ff */
[----:B------:R-:W-:Y:S01]  /*0a40*/  SHF.R.U32.HI R18, RZ, 0x1e, R2 ;  /* 0x0000001eff127819 */ /* 0x000fe20000011602 */
[----:B------:R-:W-:Y:S03]  /*0a50*/  BAR.SYNC.DEFER_BLOCKING 0x0 ;  /* 0x0000000000007b1d */ /* 0x000fe60000010000 */
[----:B0-----:R-:W-:-:S04]  /*0a60*/  IADD3 R2, P0, PT, R16, UR4, RZ ;  /* 0x0000000410027c10 */ /* 0x001fc8000ff1e0ff */
[----:B------:R-:W-:-:S05]  /*0a70*/  IADD3.X R3, PT, PT, R18, UR5, RZ, P0, !PT ;  /* 0x0000000512037c10 */ /* 0x000fca00087fe4ff */
[----:B------:R-:W2:Y:S02]  /*0a80*/  LDG.E R0, desc[UR36][R2.64] ;  /* 0x0000002402007981 */ /* 0x000ea4000c1e1900 */
[----:B--2---:R-:W-:-:S13]  /*0a90*/  FSETP.GT.AND P0, PT, R17, R0, PT ;  /* 0x000000001100720b */ /* 0x004fda0003f04000 */
[----:B------:R-:W-:Y:S05]  /*0aa0*/  @!P0 EXIT ;  /* 0x000000000000894d */ /* 0x000fea0003800000 */
[----:B------:R-:W0:Y:S01]  /*0ab0*/  LDCU.64 UR4, c[0x0][0x3b0] ;  /* 0x00007600ff0477ac */ /* 0x000e220008000a00 */
[----:B------:R-:W1:Y:S01]  /*0ac0*/  LDC R19, c[0x0][0x3c0] ;  /* 0x0000f000ff137b82 */ /* 0x000e620000000800 */
[----:B------:R-:W2:Y:S01]  /*0ad0*/  LDCU.64 UR6, c[0x0][0x380] ;  /* 0x00007000ff0677ac */ /* 0x000ea20008000a00 */
[----:B------:R-:W3:Y:S01]  /*0ae0*/  LDCU.128 UR8, c[0x0][0x390] ;  /* 0x00007200ff0877ac */ /* 0x000ee20008000c00 */
[C---:B0-----:R-:W-:Y:S02]  /*0af0*/  IADD3 R6, P0, PT, R16.reuse, UR4, RZ ;  /* 0x0000000410067c10 */ /* 0x041fe4000ff1e0ff */
[----:B--2---:R-:W-:Y:S02]  /*0b00*/  IADD3 R8, P1, PT, R16, UR6, RZ ;  /* 0x0000000610087c10 */ /* 0x004fe4000ff3e0ff */
[C---:B------:R-:W-:Y:S02]  /*0b10*/  IADD3.X R7, PT, PT, R18.reuse, UR5, RZ, P0, !PT ;  /* 0x0000000512077c10 */ /* 0x040fe400087fe4ff */
[----:B------:R-:W-:Y:S01]  /*0b20*/  IADD3.X R9, PT, PT, R18, UR7, RZ, P1, !PT ;  /* 0x0000000712097c10 */ /* 0x000fe20008ffe4ff */
[----:B------:R-:W0:Y:S02]  /*0b30*/  LDCU.128 UR4, c[0x0][0x3a0] ;  /* 0x00007400ff0477ac */ /* 0x000e240008000c00 */
[----:B-1----:R1:W-:Y:S04]  /*0b40*/  STG.E desc[UR36][R6.64], R19 ;  /* 0x0000001306007986 */ /* 0x0023e8000c101924 */
[----:B------:R-:W2:Y:S01]  /*0b50*/  LDG.E R9, desc[UR36][R8.64] ;  /* 0x0000002408097981 */ /* 0x000ea2000c1e1900 */
[----:B---3--:R-:W-:-:S04]  /*0b60*/  IADD3 R10, P0, PT, R16, UR10, RZ ;  /* 0x0000000a100a7c10 */ /* 0x008fc8000ff1e0ff */
[----:B------:R-:W-:Y:S02]  /*0b70*/  IADD3.X R11, PT, PT, R18, UR11, RZ, P0, !PT ;  /* 0x0000000b120b7c10 */ /* 0x000fe400087fe4ff */
[----:B------:R-:W-:-:S03]  /*0b80*/  IADD3 R14, P1, PT, R16, UR8, RZ ;  /* 0x00000008100e7c10 */ /* 0x000fc6000ff3e0ff */
[----:B--2---:R-:W-:Y:S04]  /*0b90*/  STG.E desc[UR36][R10.64], R9 ;  /* 0x000000090a007986 */ /* 0x004fe8000c101924 */
[----:B------:R-:W2:Y:S01]  /*0ba0*/  LDG.E R5, desc[UR36][R4.64] ;  /* 0x0000002404057981 */ /* 0x000ea2000c1e1900 */
[----:B0-----:R-:W-:Y:S02]  /*0bb0*/  IADD3 R12, P0, PT, R16, UR4, RZ ;  /* 0x00000004100c7c10 */ /* 0x001fe4000ff1e0ff */
[C---:B------:R-:W-:Y:S02]  /*0bc0*/  IADD3.X R15, PT, PT, R18.reuse, UR9, RZ, P1, !PT ;  /* 0x00000009120f7c10 */ /* 0x040fe40008ffe4ff */
[----:B------:R-:W-:Y:S02]  /*0bd0*/  IADD3.X R13, PT, PT, R18, UR5, RZ, P0, !PT ;  /* 0x00000005120d7c10 */ /* 0x000fe400087fe4ff */
[----:B-1----:R-:W-:-:S03]  /*0be0*/  IADD3 R6, P0, PT, R16, UR6, RZ ;  /* 0x0000000610067c10 */ /* 0x002fc6000ff1e0ff */
[----:B--2---:R-:W-:Y:S04]  /*0bf0*/  STG.E desc[UR36][R12.64], R5 ;  /* 0x000000050c007986 */ /* 0x004fe8000c101924 */
[----:B------:R-:W2:Y:S01]  /*0c00*/  LDG.E R15, desc[UR36][R14.64] ;  /* 0x000000240e0f7981 */ /* 0x000ea2000c1e1900 */
[----:B------:R-:W-:-:S05]  /*0c10*/  IADD3.X R7, PT, PT, R18, UR7, RZ, P0, !PT ;  /* 0x0000000712077c10 */ /* 0x000fca00087fe4ff */
[----:B--2---:R-:W-:Y:S04]  /*0c20*/  STG.E desc[UR36][R6.64], R15 ;  /* 0x0000000f06007986 */ /* 0x004fe8000c101924 */
[----:B------:R-:W-:Y:S01]  /*0c30*/  STG.E desc[UR36][R2.64], R17 ;  /* 0x0000001102007986 */ /* 0x000fe2000c101924 */
[----:B------:R-:W-:Y:S05]  /*0c40*/  EXIT ;  /* 0x000000000000794d */ /* 0x000fea0003800000 */
.L_x_8:
[----:B------:R-:W-:Y:S01]  /*0c50*/  IADD3 R2, P0, PT, R2, 0x56c, RZ ;  /* 0x0000056c02027810 */ /* 0x000fe20007f1e0ff */
[----:B------:R-:W-:Y:S01]  /*0c60*/  IMAD.MOV.U32 R0, RZ, RZ, 0x55 ;  /* 0x00000055ff007424 */ /* 0x000fe200078e00ff */
[----:B0-----:R-:W-:Y:S01]  /*0c70*/  MOV R8, 0x0 ;  /* 0x0000000000087802 */ /* 0x001fe20000000f00 */
[----:B------:R-:W0:Y:S02]  /*0c80*/  LDCU.64 UR4, c[0x4][0x8] ;  /* 0x01000100ff0477ac */ /* 0x000e240008000a00 */
[----:B------:R-:W-:Y:S01]  /*0c90*/  IMAD.X R3, RZ, RZ, RZ, P0 ;  /* 0x000000ffff037224 */ /* 0x000fe200000e06ff */
[----:B------:R0:W-:Y:S02]  /*0ca0*/  STL [R1+0x8], R0 ;  /* 0x0000080001007387 */ /* 0x0001e40000100800 */
[----:B--2---:R-:W2:Y:S02]  /*0cb0*/  LDC.64 R8, c[0x4][R8] ;  /* 0x0100000008087b82 */ /* 0x004ea40000000a00 */
[----:B------:R1:W-:Y:S01]  /*0cc0*/  STL.64 [R1], R2 ;  /* 0x0000000201007387 */ /* 0x0003e20000100a00 */
[----:B0-----:R-:W-:-:S02]  /*0cd0*/  IMAD.U32 R4, RZ, RZ, UR4 ;  /* 0x00000004ff047e24 */ /* 0x001fc4000f8e00ff */
[----:B-1----:R-:W-:-:S07]  /*0ce0*/  IMAD.U32 R5, RZ, RZ, UR5 ;  /* 0x00000005ff057e24 */ /* 0x002fce000f8e00ff */
[----:B------:R-:W-:-:S07]  /*0cf0*/  LEPC R20, `(.L_x_16) ;  /* 0x000000001014794e */ /* 0x000fce0000000000 */
[----:B--2345:R-:W-:Y:S05]  /*0d00*/  CALL.ABS.NOINC R8 ;  /* 0x0000000008007343 */ /* 0x03cfea0003c00000 */
.L_x_16:
[----:B------:R-:W-:Y:S05]  /*0d10*/  EXIT ;  /* 0x000000000000794d */ /* 0x000fea0003800000 */
.L_x_3:
[----:B------:R-:W-:Y:S01]  /*0d20*/  IADD3 R2, P0, PT, R2, 0x1, RZ ;  /* 0x0000000102027810 */ /* 0x000fe20007f1e0ff */
[----:B------:R-:W-:Y:S01]  /*0d30*/  IMAD.MOV.U32 R0, RZ, RZ, 0x47 ;  /* 0x00000047ff007424 */ /* 0x000fe200078e00ff */
[----:B0-----:R-:W-:Y:S01]  /*0d40*/  MOV R8, 0x0 ;  /* 0x0000000000087802 */ /* 0x001fe20000000f00 */
[----:B------:R-:W0:Y:S01]  /*0d50*/  LDCU.64 UR4, c[0x4][0x8] ;  /* 0x01000100ff0477ac */ /* 0x000e220008000a00 */
[----:B------:R-:W-:Y:S02]  /*0d60*/  IADD3.X R3, PT, PT, RZ, RZ, RZ, P0, !PT ;  /* 0x000000ffff037210 */ /* 0x000fe400007fe4ff */
[----:B------:R2:W-:Y:S02]  /*0d70*/  STL [R1+0x8], R0 ;  /* 0x0000080001007387 */ /* 0x0005e40000100800 */
[----:B------:R-:W1:Y:S02]  /*0d80*/  LDC.64 R8, c[0x4][R8] ;  /* 0x0100000008087b82 */ /* 0x000e640000000a00 */
[----:B------:R2:W-:Y:S01]  /*0d90*/  STL.64 [R1], R2 ;  /* 0x0000000201007387 */ /* 0x0005e20000100a00 */
[----:B0-----:R-:W-:-:S02]  /*0da0*/  IMAD.U32 R4, RZ, RZ, UR4 ;  /* 0x00000004ff047e24 */ /* 0x001fc4000f8e00ff */
[----:B--2---:R-:W-:-:S07]  /*0db0*/  IMAD.U32 R5, RZ, RZ, UR5 ;  /* 0x00000005ff057e24 */ /* 0x004fce000f8e00ff */
[----:B------:R-:W-:-:S07]  /*0dc0*/  LEPC R20, `(.L_x_17) ;  /* 0x000000001014794e */ /* 0x000fce0000000000 */
[----:B-1-34-:R-:W-:Y:S05]  /*0dd0*/  CALL.ABS.NOINC R8 ;  /* 0x0000000008007343 */ /* 0x01afea0003c00000 */
.L_x_17:
[----:B------:R-:W-:Y:S05]  /*0de0*/  EXIT ;  /* 0x000000000000794d */ /* 0x000fea0003800000 */
.L_x_2:
[----:B------:R-:W-:Y:S01]  /*0df0*/  IADD3 R2, P0, PT, R2, -0x56c, RZ ;  /* 0xfffffa9402027810 */ /* 0x000fe20007f1e0ff */
[----:B------:R-:W-:Y:S01]  /*0e00*/  IMAD.MOV.U32 R0, RZ, RZ, 0x28 ;  /* 0x00000028ff007424 */ /* 0x000fe200078e00ff */
[----:B0-----:R-:W-:Y:S01]  /*0e10*/  MOV R8, 0x0 ;  /* 0x0000000000087802 */ /* 0x001fe20000000f00 */
[----:B------:R-:W0:Y:S02]  /*0e20*/  LDCU.64 UR4, c[0x4][0x8] ;  /* 0x01000100ff0477ac */ /* 0x000e240008000a00 */
[----:B------:R-:W-:Y:S01]  /*0e30*/  IMAD.X R3, RZ, RZ, -0x1, P0 ;  /* 0xffffffffff037424 */ /* 0x000fe200000e06ff */
[----:B------:R2:W-:Y:S02]  /*0e40*/  STL [R1+0x8], R0 ;  /* 0x0000080001007387 */ /* 0x0005e40000100800 */
[----:B------:R-:W3:Y:S02]  /*0e50*/  LDC.64 R8, c[0x4][R8] ;  /* 0x0100000008087b82 */ /* 0x000ee40000000a00 */
[----:B------:R2:W-:Y:S01]  /*0e60*/  STL.64 [R1], R2 ;  /* 0x0000000201007387 */ /* 0x0005e20000100a00 */
[----:B0-----:R-:W-:-:S02]  /*0e70*/  IMAD.U32 R4, RZ, RZ, UR4 ;  /* 0x00000004ff047e24 */ /* 0x001fc4000f8e00ff */
[----:B--2---:R-:W-:-:S07]  /*0e80*/  IMAD.U32 R5, RZ, RZ, UR5 ;  /* 0x00000005ff057e24 */ /* 0x004fce000f8e00ff */
[----:B------:R-:W-:-:S07]  /*0e90*/  LEPC R20, `(.L_x_18) ;  /* 0x000000001014794e */ /* 0x000fce0000000000 */
[----:B-1-3--:R-:W-:Y:S05]  /*0ea0*/  CALL.ABS.NOINC R8 ;  /* 0x0000000008007343 */ /* 0x00afea0003c00000 */
.L_x_18:
[----:B------:R-:W-:Y:S05]  /*0eb0*/  EXIT ;  /* 0x000000000000794d */ /* 0x000fea0003800000 */
        .weak           $__internal_0_$__cuda_sm3x_div_rn_noftz_f32_slowpath
        .type           $__internal_0_$__cuda_sm3x_div_rn_noftz_f32_slowpath,@function
        .size           $__internal_0_$__cuda_sm3x_div_rn_noftz_f32_slowpath,(.L_x_31 - $__internal_0_$__cuda_sm3x_div_rn_noftz_f32_slowpath)
$__internal_0_$__cuda_sm3x_div_rn_noftz_f32_slowpath:
[----:B------:R-:W-:Y:S01]  /*0ec0*/  SHF.R.U32.HI R17, RZ, 0x17, R7 ;  /* 0x00000017ff117819 */ /* 0x000fe20000011607 */
[----:B------:R-:W-:Y:S01]  /*0ed0*/  BSSY.RECONVERGENT B1, `(.L_x_19) ;  /* 0x0000064000017945 */ /* 0x000fe20003800200 */
[----:B------:R-:W-:Y:S01]  /*0ee0*/  SHF.R.U32.HI R0, RZ, 0x17, R3 ;  /* 0x00000017ff007819 */ /* 0x000fe20000011603 */
[----:B------:R-:W-:Y:S01]  /*0ef0*/  IMAD.MOV.U32 R20, RZ, RZ, 0x41100000 ;  /* 0x41100000ff147424 */ /* 0x000fe200078e00ff */
[----:B------:R-:W-:Y:S02]  /*0f00*/  LOP3.LUT R17, R17, 0xff, RZ, 0xc0, !PT ;  /* 0x000000ff11117812 */ /* 0x000fe400078ec0ff */
[----:B------:R-:W-:-:S03]  /*0f10*/  LOP3.LUT R22, R0, 0xff, RZ, 0xc0, !PT ;  /* 0x000000ff00167812 */ /* 0x000fc600078ec0ff */
[----:B------:R-:W-:Y:S02]  /*0f20*/  VIADD R19, R17, 0xffffffff ;  /* 0xffffffff11137836 */ /* 0x000fe40000000000 */
[----:B------:R-:W-:-:S03]  /*0f30*/  VIADD R21, R22, 0xffffffff ;  /* 0xffffffff16157836 */ /* 0x000fc60000000000 */
[----:B------:R-:W-:-:S04]  /*0f40*/  ISETP.GT.U32.AND P0, PT, R19, 0xfd, PT ;  /* 0x000000fd1300780c */ /* 0x000fc80003f04070 */
[----:B------:R-:W-:-:S13]  /*0f50*/  ISETP.GT.U32.OR P0, PT, R21, 0xfd, P0 ;  /* 0x000000fd1500780c */ /* 0x000fda0000704470 */
[----:B------:R-:W-:Y:S01]  /*0f60*/  @!P0 IMAD.MOV.U32 R18, RZ, RZ, RZ ;  /* 0x000000ffff128224 */ /* 0x000fe200078e00ff */
[----:B------:R-:W-:Y:S06]  /*0f70*/  @!P0 BRA `(.L_x_20) ;  /* 0x0000000000608947 */ /* 0x000fec0003800000 */
[----:B------:R-:W-:Y:S01]  /*0f80*/  IMAD.MOV.U32 R0, RZ, RZ, 0x41100000 ;  /* 0x41100000ff007424 */ /* 0x000fe200078e00ff */
[----:B------:R-:W-:-:S04]  /*0f90*/  FSETP.GTU.FTZ.AND P0, PT, |R3|, +INF , PT ;  /* 0x7f8000000300780b */ /* 0x000fc80003f1c200 */
[----:B------:R-:W-:-:S04]  /*0fa0*/  FSETP.GTU.FTZ.AND P1, PT, |R0|, +INF , PT ;  /* 0x7f8000000000780b */ /* 0x000fc80003f3c200 */
[----:B------:R-:W-:-:S13]  /*0fb0*/  PLOP3.LUT P0, PT, P0, P1, PT, 0xf8, 0x8f ;  /* 0x00000000008f781c */ /* 0x000fda0000703f70 */
[----:B------:R-:W-:Y:S05]  /*0fc0*/  @P0 BRA `(.L_x_21) ;  /* 0x00000004004c0947 */ /* 0x000fea0003800000 */
[----:B------:R-:W-:-:S13]  /*0fd0*/  LOP3.LUT P0, RZ, R20, 0x7fffffff, R3, 0xc8, !PT ;  /* 0x7fffffff14ff7812 */ /* 0x000fda000780c803 */
[----:B------:R-:W-:Y:S05]  /*0fe0*/  @!P0 BRA `(.L_x_22) ;  /* 0x00000004003c8947 */ /* 0x000fea0003800000 */
[C---:B------:R-:W-:Y:S02]  /*0ff0*/  FSETP.NEU.FTZ.AND P2, PT, |R3|.reuse, +INF , PT ;  /* 0x7f8000000300780b */ /* 0x040fe40003f5d200 */
[----:B------:R-:W-:Y:S02]  /*1000*/  FSETP.NEU.FTZ.AND P1, PT, |R0|, +INF , PT ;  /* 0x7f8000000000780b */ /* 0x000fe40003f3d200 */
[----:B------:R-:W-:-:S11]  /*1010*/  FSETP.NEU.FTZ.AND P0, PT, |R3|, +INF , PT ;  /* 0x7f8000000300780b */ /* 0x000fd60003f1d200 */
[----:B------:R-:W-:Y:S05]  /*1020*/  @!P1 BRA !P2, `(.L_x_22) ;  /* 0x00000004002c9947 */ /* 0x000fea0005000000 */
[----:B------:R-:W-:-:S04]  /*1030*/  LOP3.LUT P2, RZ, R3, 0x7fffffff, RZ, 0xc0, !PT ;  /* 0x7fffffff03ff7812 */ /* 0x000fc8000784c0ff */
[----:B------:R-:W-:-:S13]  /*1040*/  PLOP3.LUT P1, PT, P1, P2, PT, 0x2f, 0xf2 ;  /* 0x0000000000f2781c */ /* 0x000fda0000f24577 */
[----:B------:R-:W-:Y:S05]  /*1050*/  @P1 BRA `(.L_x_23) ;  /* 0x0000000400181947 */ /* 0x000fea0003800000 */
[----:B------:R-:W-:-:S04]  /*1060*/  LOP3.LUT P1, RZ, R20, 0x7fffffff, RZ, 0xc0, !PT ;  /* 0x7fffffff14ff7812 */ /* 0x000fc8000782c0ff */
[----:B------:R-:W-:-:S13]  /*1070*/  PLOP3.LUT P0, PT, P0, P1, PT, 0x2f, 0xf2 ;  /* 0x0000000000f2781c */ /* 0x000fda0000702577 */
[----:B------:R-:W-:Y:S05]  /*1080*/  @P0 BRA `(.L_x_24) ;  /* 0x0000000400000947 */ /* 0x000fea0003800000 */
[----:B------:R-:W-:Y:S02]  /*1090*/  ISETP.GE.AND P0, PT, R21, RZ, PT ;  /* 0x000000ff1500720c */ /* 0x000fe40003f06270 */
[----:B------:R-:W-:-:S11]  /*10a0*/  ISETP.GE.AND P1, PT, R19, RZ, PT ;  /* 0x000000ff1300720c */ /* 0x000fd60003f26270 */
[----:B------:R-:W-:Y:S02]  /*10b0*/  @P0 IMAD.MOV.U32 R18, RZ, RZ, RZ ;  /* 0x000000ffff120224 */ /* 0x000fe400078e00ff */
[----:B------:R-:W-:Y:S01]  /*10c0*/  @!P0 FFMA R3, R3, 1.84467440737095516160e+19, RZ ;  /* 0x5f80000003038823 */ /* 0x000fe200000000ff */
[----:B------:R-:W-:Y:S02]  /*10d0*/  @!P0 IMAD.MOV.U32 R18, RZ, RZ, -0x40 ;  /* 0xffffffc0ff128424 */ /* 0x000fe400078e00ff */
[----:B------:R-:W-:-:S03]  /*10e0*/  @!P1 FFMA R20, R0, 1.84467440737095516160e+19, RZ ;  /* 0x5f80000000149823 */ /* 0x000fc600000000ff */
[----:B------:R-:W-:-:S07]  /*10f0*/  @!P1 IADD3 R18, PT, PT, R18, 0x40, RZ ;  /* 0x0000004012129810 */ /* 0x000fce0007ffe0ff */
.L_x_20:
[----:B------:R-:W-:Y:S01]  /*1100*/  LEA R19, R17, 0xc0800000, 0x17 ;  /* 0xc080000011137811 */ /* 0x000fe200078eb8ff */
[----:B------:R-:W-:Y:S01]  /*1110*/  VIADD R22, R22, 0xffffff81 ;  /* 0xffffff8116167836 */ /* 0x000fe20000000000 */
[----:B------:R-:W-:Y:S03]  /*1120*/  BSSY.RECONVERGENT B2, `(.L_x_25) ;  /* 0x0000035000027945 */ /* 0x000fe60003800200 */
[----:B------:R-:W-:Y:S02]  /*1130*/  IMAD.IADD R21, R20, 0x1, -R19 ;  /* 0x0000000114157824 */ /* 0x000fe400078e0a13 */
[C---:B------:R-:W-:Y:S02]  /*1140*/  IMAD R0, R22.reuse, -0x800000, R3 ;  /* 0xff80000016007824 */ /* 0x040fe400078e0203 */
[----:B------:R0:W1:Y:S01]  /*1150*/  MUFU.RCP R19, R21 ;  /* 0x0000001500137308 */ /* 0x0000620000001000 */
[----:B------:R-:W-:Y:S01]  /*1160*/  FADD.FTZ R23, -R21, -RZ ;  /* 0x800000ff15177221 */ /* 0x000fe20000010100 */
[----:B0-----:R-:W-:-:S05]  /*1170*/  IADD3 R21, PT, PT, R22, 0x7f, -R17 ;  /* 0x0000007f16157810 */ /* 0x001fca0007ffe811 */
[----:B------:R-:W-:Y:S02]  /*1180*/  IMAD.IADD R21, R21, 0x1, R18 ;  /* 0x0000000115157824 */ /* 0x000fe400078e0212 */
[----:B-1----:R-:W-:-:S04]  /*1190*/  FFMA R20, R19, R23, 1 ;  /* 0x3f80000013147423 */ /* 0x002fc80000000017 */
[----:B------:R-:W-:-:S04]  /*11a0*/  FFMA R3, R19, R20, R19 ;  /* 0x0000001413037223 */ /* 0x000fc80000000013 */
[----:B------:R-:W-:-:S04]  /*11b0*/  FFMA R20, R0, R3, RZ ;  /* 0x0000000300147223 */ /* 0x000fc800000000ff */
[----:B------:R-:W-:-:S04]  /*11c0*/  FFMA R19, R23, R20, R0 ;  /* 0x0000001417137223 */ /* 0x000fc80000000000 */
[----:B------:R-:W-:-:S04]  /*11d0*/  FFMA R20, R3, R19, R20 ;  /* 0x0000001303147223 */ /* 0x000fc80000000014 */
[----:B------:R-:W-:-:S04]  /*11e0*/  FFMA R19, R23, R20, R0 ;  /* 0x0000001417137223 */ /* 0x000fc80000000000 */
[----:B------:R-:W-:-:S05]  /*11f0*/  FFMA R0, R3, R19, R20 ;  /* 0x0000001303007223 */ /* 0x000fca0000000014 */
[----:B------:R-:W-:-:S04]  /*1200*/  SHF.R.U32.HI R17, RZ, 0x17, R0 ;  /* 0x00000017ff117819 */ /* 0x000fc80000011600 */
[----:B------:R-:W-:-:S05]  /*1210*/  LOP3.LUT R17, R17, 0xff, RZ, 0xc0, !PT ;  /* 0x000000ff11117812 */ /* 0x000fca00078ec0ff */
[----:B------:R-:W-:-:S04]  /*1220*/  IMAD.IADD R22, R17, 0x1, R21 ;  /* 0x0000000111167824 */ /* 0x000fc800078e0215 */
[----:B------:R-:W-:-:S05]  /*1230*/  VIADD R17, R22, 0xffffffff ;  /* 0xffffffff16117836 */ /* 0x000fca0000000000 */
[----:B------:R-:W-:-:S13]  /*1240*/  ISETP.GE.U32.AND P0, PT, R17, 0xfe, PT ;  /* 0x000000fe1100780c */ /* 0x000fda0003f06070 */
[----:B------:R-:W-:Y:S05]  /*1250*/  @!P0 BRA `(.L_x_26) ;  /* 0x0000000000808947 */ /* 0x000fea0003800000 */
[----:B------:R-:W-:-:S13]  /*1260*/  ISETP.GT.AND P0, PT, R22, 0xfe, PT ;  /* 0x000000fe1600780c */ /* 0x000fda0003f04270 */
[----:B------:R-:W-:Y:S05]  /*1270*/  @P0 BRA `(.L_x_27) ;  /* 0x00000000006c0947 */ /* 0x000fea0003800000 */
[----:B------:R-:W-:-:S13]  /*1280*/  ISETP.GE.AND P0, PT, R22, 0x1, PT ;  /* 0x000000011600780c */ /* 0x000fda0003f06270 */
[----:B------:R-:W-:Y:S05]  /*1290*/  @P0 BRA `(.L_x_28) ;  /* 0x0000000000740947 */ /* 0x000fea0003800000 */
[----:B------:R-:W-:Y:S02]  /*12a0*/  ISETP.GE.AND P0, PT, R22, -0x18, PT ;  /* 0xffffffe81600780c */ /* 0x000fe40003f06270 */
[----:B------:R-:W-:-:S11]  /*12b0*/  LOP3.LUT R0, R0, 0x80000000, RZ, 0xc0, !PT ;  /* 0x8000000000007812 */ /* 0x000fd600078ec0ff */
[----:B------:R-:W-:Y:S05]  /*12c0*/  @!P0 BRA `(.L_x_28) ;  /* 0x0000000000688947 */ /* 0x000fea0003800000 */
[-CC-:B------:R-:W-:Y:S01]  /*12d0*/  FFMA.RZ R17, R3, R19.reuse, R20.reuse ;  /* 0x0000001303117223 */ /* 0x180fe2000000c014 */
[C---:B------:R-:W-:Y:S02]  /*12e0*/  ISETP.NE.AND P2, PT, R22.reuse, RZ, PT ;  /* 0x000000ff1600720c */ /* 0x040fe40003f45270 */
[C---:B------:R-:W-:Y:S02]  /*12f0*/  ISETP.NE.AND P1, PT, R22.reuse, RZ, PT ;  /* 0x000000ff1600720c */ /* 0x040fe40003f25270 */
[----:B------:R-:W-:Y:S01]  /*1300*/  LOP3.LUT R18, R17, 0x7fffff, RZ, 0xc0, !PT ;  /* 0x007fffff11127812 */ /* 0x000fe200078ec0ff */
[CCC-:B------:R-:W-:Y:S01]  /*1310*/  FFMA.RP R17, R3.reuse, R19.reuse, R20.reuse ;  /* 0x0000001303117223 */ /* 0x1c0fe20000008014 */
[----:B------:R-:W-:Y:S01]  /*1320*/  FFMA.RM R20, R3, R19, R20 ;  /* 0x0000001303147223 */ /* 0x000fe20000004014 */
[----:B------:R-:W-:Y:S01]  /*1330*/  VIADD R3, R22, 0x20 ;  /* 0x0000002016037836 */ /* 0x000fe20000000000 */
[----:B------:R-:W-:Y:S01]  /*1340*/  LOP3.LUT R18, R18, 0x800000, RZ, 0xfc, !PT ;  /* 0x0080000012127812 */ /* 0x000fe200078efcff */
[----:B------:R-:W-:-:S02]  /*1350*/  IMAD.MOV R19, RZ, RZ, -R22 ;  /* 0x000000ffff137224 */ /* 0x000fc400078e0a16 */
[----:B------:R-:W-:Y:S02]  /*1360*/  FSETP.NEU.FTZ.AND P0, PT, R17, R20, PT ;  /* 0x000000141100720b */ /* 0x000fe40003f1d000 */
[----:B------:R-:W-:Y:S02]  /*1370*/  SHF.L.U32 R3, R18, R3, RZ ;  /* 0x0000000312037219 */ /* 0x000fe400000006ff */
[----:B------:R-:W-:Y:S02]  /*1380*/  SEL R17, R19, RZ, P2 ;  /* 0x000000ff13117207 */ /* 0x000fe40001000000 */
[----:B------:R-:W-:Y:S02]  /*1390*/  ISETP.NE.AND P1, PT, R3, RZ, P1 ;  /* 0x000000ff0300720c */ /* 0x000fe40000f25270 */
[----:B------:R-:W-:Y:S02]  /*13a0*/  SHF.R.U32.HI R17, RZ, R17, R18 ;  /* 0x00000011ff117219 */ /* 0x000fe40000011612 */
[----:B------:R-:W-:-:S02]  /*13b0*/  PLOP3.LUT P0, PT, P0, P1, PT, 0xf8, 0x8f ;  /* 0x00000000008f781c */ /* 0x000fc40000703f70 */
[----:B------:R-:W-:Y:S02]  /*13c0*/  SHF.R.U32.HI R18, RZ, 0x1, R17 ;  /* 0x00000001ff127819 */ /* 0x000fe40000011611 */
[----:B------:R-:W-:-:S04]  /*13d0*/  SEL R3, RZ, 0x1, !P0 ;  /* 0x00000001ff037807 */ /* 0x000fc80004000000 */
[----:B------:R-:W-:-:S04]  /*13e0*/  LOP3.LUT R20, R3, 0x1, R18, 0xf8, !PT ;  /* 0x0000000103147812 */ /* 0x000fc800078ef812 */
[----:B------:R-:W-:-:S05]  /*13f0*/  LOP3.LUT R17, R20, R17, RZ, 0xc0, !PT ;  /* 0x0000001114117212 */ /* 0x000fca00078ec0ff */
[----:B------:R-:W-:-:S05]  /*1400*/  IMAD.IADD R17, R18, 0x1, R17 ;  /* 0x0000000112117824 */ /* 0x000fca00078e0211 */
[----:B------:R-:W-:Y:S01]  /*1410*/  LOP3.LUT R0, R17, R0, RZ, 0xfc, !PT ;  /* 0x0000000011007212 */ /* 0x000fe200078efcff */
[----:B------:R-:W-:Y:S06]  /*1420*/  BRA `(.L_x_28) ;  /* 0x0000000000107947 */ /* 0x000fec0003800000 */
.L_x_27:
[----:B------:R-:W-:-:S04]  /*1430*/  LOP3.LUT R0, R0, 0x80000000, RZ, 0xc0, !PT ;  /* 0x8000000000007812 */ /* 0x000fc800078ec0ff */
[----:B------:R-:W-:Y:S01]  /*1440*/  LOP3.LUT R0, R0, 0x7f800000, RZ, 0xfc, !PT ;  /* 0x7f80000000007812 */ /* 0x000fe200078efcff */
[----:B------:R-:W-:Y:S06]  /*1450*/  BRA `(.L_x_28) ;  /* 0x0000000000047947 */ /* 0x000fec0003800000 */
.L_x_26:
[----:B------:R-:W-:-:S07]  /*1460*/  IMAD R0, R21, 0x800000, R0 ;  /* 0x0080000015007824 */ /* 0x000fce00078e0200 */
.L_x_28:
[----:B------:R-:W-:Y:S05]  /*1470*/  BSYNC.RECONVERGENT B2 ;  /* 0x0000000000027941 */ /* 0x000fea0003800200 */
.L_x_25:
[----:B------:R-:W-:Y:S05]  /*1480*/  BRA `(.L_x_29) ;  /* 0x0000000000207947 */ /* 0x000fea0003800000 */
.L_x_24:
[----:B------:R-:W-:-:S04]  /*1490*/  LOP3.LUT R0, R20, 0x80000000, R3, 0x48, !PT ;  /* 0x8000000014007812 */ /* 0x000fc800078e4803 */
[----:B------:R-:W-:Y:S01]  /*14a0*/  LOP3.LUT R0, R0, 0x7f800000, RZ, 0xfc, !PT ;  /* 0x7f80000000007812 */ /* 0x000fe200078efcff */
[----:B------:R-:W-:Y:S06]  /*14b0*/  BRA `(.L_x_29) ;  /* 0x0000000000147947 */ /* 0x000fec0003800000 */
.L_x_23:
[----:B------:R-:W-:Y:S01]  /*14c0*/  LOP3.LUT R0, R20, 0x80000000, R3, 0x48, !PT ;  /* 0x8000000014007812 */ /* 0x000fe200078e4803 */
[----:B------:R-:W-:Y:S06]  /*14d0*/  BRA `(.L_x_29) ;  /* 0x00000000000c7947 */ /* 0x000fec0003800000 */
.L_x_22:
[----:B------:R-:W0:Y:S01]  /*14e0*/  MUFU.RSQ R0, -QNAN ;  /* 0xffc0000000007908 */ /* 0x000e220000001400 */
[----:B------:R-:W-:Y:S05]  /*14f0*/  BRA `(.L_x_29) ;  /* 0x0000000000047947 */ /* 0x000fea0003800000 */
.L_x_21:
[----:B------:R-:W-:-:S07]  /*1500*/  FADD.FTZ R0, R3, R0 ;  /* 0x0000000003007221 */ /* 0x000fce0000010000 */
.L_x_29:
[----:B------:R-:W-:Y:S05]  /*1510*/  BSYNC.RECONVERGENT B1 ;  /* 0x0000000000017941 */ /* 0x000fea0003800200 */
.L_x_19:
[----:B------:R-:W-:Y:S02]  /*1520*/  IMAD.MOV.U32 R18, RZ, RZ, R14 ;  /* 0x000000ffff127224 */ /* 0x000fe400078e000e */
[----:B------:R-:W-:Y:S02]  /*1530*/  IMAD.MOV.U32 R19, RZ, RZ, 0x0 ;  /* 0x00000000ff137424 */ /* 0x000fe400078e00ff */
[----:B0-----:R-:W-:Y:S02]  /*1540*/  IMAD.MOV.U32 R17, RZ, RZ, R0 ;  /* 0x000000ffff117224 */ /* 0x001fe400078e0000 */
[----:B------:R-:W-:Y:S05]  /*1550*/  RET.REL.NODEC R18 `(_Z3EDFPiS_S_S_S_S_S_Pfi) ;  /* 0xffffffe812a87950 */ /* 0x000fea0003c3ffff */
.L_x_30:
[----:B------:R-:W-:-:S00]  /*1560*/  BRA `(.L_x_30) ;  /* 0xfffffffc00fc7947 */ /* 0x000fc0000383ffff */
[----:B------:R-:W-:-:S00]  /*1570*/  NOP ;  /* 0x0000000000007918 */ /* 0x000fc00000000000 */
        /* <DEDUP_REMOVED lines=8> */
.L_x_31:


//--------------------- .nv.global.init           --------------------------
	.section	.nv.global.init,"aw",@progbits
.nv.global.init:
	.type		$str,@object
	.size		$str,(.L_0 - $str)
$str:
        /*0000*/ 	.byte	0x76, 0x61, 0x6c, 0x3d, 0x25, 0x6c, 0x6c, 0x64, 0x20, 0x5f, 0x4c, 0x49, 0x4e, 0x45, 0x5f, 0x3d
        /*0010*/ 	.byte	0x25, 0x64, 0x0a, 0x00
.L_0:


//--------------------- .nv.shared.reserved.0     --------------------------
	.section	.nv.shared.reserved.0,"aw",@nobits
	.weak		__nv_reservedSMEM_offset_0_alias
	.size		__nv_reservedSMEM_offset_0_alias, 0, 64
	.other		__nv_reservedSMEM_offset_0_alias,@"STO_CUDA_RESERVED_SHARED STV_DEFAULT"
__nv_reservedSMEM_offset_0_alias:
	.zero		0
	.zero		64


//--------------------- .nv.constant0._Z3EDFPiS_S_S_S_S_S_Pfi --------------------------
	.section	.nv.constant0._Z3EDFPiS_S_S_S_S_S_Pfi,"a",@progbits
	.sectionflags	@""
	.align	4
.nv.constant0._Z3EDFPiS_S_S_S_S_S_Pfi:
	.zero		964


//--------------------- SYMBOLS --------------------------

	.type		.nv.reservedSmem.offset0,@object
	.size		.nv.reservedSmem.offset0,0x4
	.type		vprintf,@function
